	.headerflags	@"EF_CUDA_TEXMODE_UNIFIED EF_CUDA_64BIT_ADDRESS EF_CUDA_ACCELERATORS EF_CUDA_SM90 EF_CUDA_VIRTUAL_SM(EF_CUDA_SM90)"
	.elftype	@"ET_EXEC"


//--------------------- .nv.info                  --------------------------
	.section	.nv.info,"",@"SHT_CUDA_INFO"
	.align	4


	//----- nvinfo : EIATTR_REGCOUNT
	.align		4
        /*0000*/ 	.byte	0x04, 0x2f
        /*0002*/ 	.short	(.L_2 - .L_1)
	.align		4
.L_1:
        /*0004*/ 	.word	index@(triton_per_fused__native_batch_norm_legit_16)
        /*0008*/ 	.word	0x00000011


	//----- nvinfo : EIATTR_MIN_STACK_SIZE
	.align		4
.L_2:
        /*000c*/ 	.byte	0x04, 0x12
        /*000e*/ 	.short	(.L_4 - .L_3)
	.align		4
.L_3:
        /*0010*/ 	.word	index@(triton_per_fused__native_batch_norm_legit_16)
        /*0014*/ 	.word	0x00000000


	//----- nvinfo : EIATTR_FRAME_SIZE
	.align		4
.L_4:
        /*0018*/ 	.byte	0x04, 0x11
        /*001a*/ 	.short	(.L_6 - .L_5)
	.align		4
.L_5:
        /*001c*/ 	.word	index@(triton_per_fused__native_batch_norm_legit_16)
        /*0020*/ 	.word	0x00000000


	//----- nvinfo : EIATTR_MIN_STACK_SIZE
	.align		4
.L_6:
        /*0024*/ 	.byte	0x04, 0x12
        /*0026*/ 	.short	(.L_8 - .L_7)
	.align		4
.L_7:
        /*0028*/ 	.word	index@(triton_per_fused__native_batch_norm_legit_16)
        /*002c*/ 	.word	0x00000000
.L_8:


//--------------------- .nv.info.triton_per_fused__native_batch_norm_legit_16 --------------------------
	.section	.nv.info.triton_per_fused__native_batch_norm_legit_16,"",@"SHT_CUDA_INFO"
	.sectionflags	@""
	.align	4


	//----- nvinfo : EIATTR_CUDA_API_VERSION
	.align		4
        /*0000*/ 	.byte	0x04, 0x37
        /*0002*/ 	.short	(.L_10 - .L_9)
.L_9:
        /*0004*/ 	.word	0x0000007c


	//----- nvinfo : EIATTR_KPARAM_INFO
	.align		4
.L_10:
        /*0008*/ 	.byte	0x04, 0x17
        /*000a*/ 	.short	(.L_12 - .L_11)
.L_11:
        /*000c*/ 	.word	0x00000000
        /*0010*/ 	.short	0x0004
        /*0012*/ 	.short	0x001c
        /*0014*/ 	.byte	0x00, 0xf0, 0x11, 0x00


	//----- nvinfo : EIATTR_KPARAM_INFO
	.align		4
.L_12:
        /*0018*/ 	.byte	0x04, 0x17
        /*001a*/ 	.short	(.L_14 - .L_13)
.L_13:
        /*001c*/ 	.word	0x00000000
        /*0020*/ 	.short	0x0003
        /*0022*/ 	.short	0x0018
        /*0024*/ 	.byte	0x00, 0xf0, 0x11, 0x00


	//----- nvinfo : EIATTR_KPARAM_INFO
	.align		4
.L_14:
        /*0028*/ 	.byte	0x04, 0x17
        /*002a*/ 	.short	(.L_16 - .L_15)
.L_15:
        /*002c*/ 	.word	0x00000000
        /*0030*/ 	.short	0x0002
        /*0032*/ 	.short	0x0010
        /*0034*/ 	.byte	0x00, 0xf4, 0x21, 0x00


	//----- nvinfo : EIATTR_KPARAM_INFO
	.align		4
.L_16:
        /*0038*/ 	.byte	0x04, 0x17
        /*003a*/ 	.short	(.L_18 - .L_17)
.L_17:
        /*003c*/ 	.word	0x00000000
        /*0040*/ 	.short	0x0001
        /*0042*/ 	.short	0x0008
        /*0044*/ 	.byte	0x00, 0xf4, 0x21, 0x00


	//----- nvinfo : EIATTR_KPARAM_INFO
	.align		4
.L_18:
        /*0048*/ 	.byte	0x04, 0x17
        /*004a*/ 	.short	(.L_20 - .L_19)
.L_19:
        /*004c*/ 	.word	0x00000000
        /*0050*/ 	.short	0x0000
        /*0052*/ 	.short	0x0000
        /*0054*/ 	.byte	0x00, 0xf4, 0x21, 0x00


	//----- nvinfo : EIATTR_SPARSE_MMA_MASK
	.align		4
.L_20:
        /*0058*/ 	.byte	0x03, 0x50
        /*005a*/ 	.short	0x0000


	//----- nvinfo : EIATTR_MAXREG_COUNT
	.align		4
        /*005c*/ 	.byte	0x03, 0x1b
        /*005e*/ 	.short	0x00ff


	//----- nvinfo : EIATTR_COOP_GROUP_MASK_REGIDS
	.align		4
        /*0060*/ 	.byte	0x04, 0x29
        /*0062*/ 	.short	(.L_22 - .L_21)


	//   ....[0]....
.L_21:
        /*0064*/ 	.word	0xffffffff


	//   ....[1]....
        /*0068*/ 	.word	0xffffffff


	//   ....[2]....
        /*006c*/ 	.word	0xffffffff


	//   ....[3]....
        /*0070*/ 	.word	0xffffffff


	//   ....[4]....
        /*0074*/ 	.word	0xffffffff


	//   ....[5]....
        /*0078*/ 	.word	0xffffffff


	//   ....[6]....
        /*007c*/ 	.word	0xffffffff


	//   ....[7]....
        /*0080*/ 	.word	0xffffffff


	//   ....[8]....
        /*0084*/ 	.word	0xffffffff


	//   ....[9]....
        /*0088*/ 	.word	0xffffffff


	//   ....[10]....
        /*008c*/ 	.word	0xffffffff


	//   ....[11]....
        /*0090*/ 	.word	0xffffffff


	//----- nvinfo : EIATTR_COOP_GROUP_INSTR_OFFSETS
	.align		4
.L_22:
        /*0094*/ 	.byte	0x04, 0x28
        /*0096*/ 	.short	(.L_24 - .L_23)


	//   ....[0]....
.L_23:
        /*0098*/ 	.word	0x00000140


	//   ....[1]....
        /*009c*/ 	.word	0x00000160


	//   ....[2]....
        /*00a0*/ 	.word	0x00000180


	//   ....[3]....
        /*00a4*/ 	.word	0x000001a0


	//   ....[4]....
        /*00a8*/ 	.word	0x000001c0


	//   ....[5]....
        /*00ac*/ 	.word	0x00000250


	//   ....[6]....
        /*00b0*/ 	.word	0x00000300


	//   ....[7]....
        /*00b4*/ 	.word	0x00000320


	//   ....[8]....
        /*00b8*/ 	.word	0x00000340


	//   ....[9]....
        /*00bc*/ 	.word	0x00000370


	//   ....[10]....
        /*00c0*/ 	.word	0x00000390


	//   ....[11]....
        /*00c4*/ 	.word	0x000003f0


	//----- nvinfo : EIATTR_EXIT_INSTR_OFFSETS
	.align		4
.L_24:
        /*00c8*/ 	.byte	0x04, 0x1c
        /*00ca*/ 	.short	(.L_26 - .L_25)


	//   ....[0]....
.L_25:
        /*00cc*/ 	.word	0x000004b0


	//   ....[1]....
        /*00d0*/ 	.word	0x000004d0


	//----- nvinfo : EIATTR_REQNTID
	.align		4
.L_26:
        /*00d4*/ 	.byte	0x04, 0x10
        /*00d6*/ 	.short	(.L_28 - .L_27)
.L_27:
        /*00d8*/ 	.word	0x00000040
        /*00dc*/ 	.word	0x00000001
        /*00e0*/ 	.word	0x00000001


	//----- nvinfo : EIATTR_CBANK_PARAM_SIZE
	.align		4
.L_28:
        /*00e4*/ 	.byte	0x03, 0x19
        /*00e6*/ 	.short	0x0020


	//----- nvinfo : EIATTR_PARAM_CBANK
	.align		4
        /*00e8*/ 	.byte	0x04, 0x0a
        /*00ea*/ 	.short	(.L_30 - .L_29)
	.align		4
.L_29:
        /*00ec*/ 	.word	index@(.nv.constant0.triton_per_fused__native_batch_norm_legit_16)
        /*00f0*/ 	.short	0x0210
        /*00f2*/ 	.short	0x0020


	//----- nvinfo : EIATTR_SW_WAR
	.align		4
.L_30:
        /*00f4*/ 	.byte	0x04, 0x36
        /*00f6*/ 	.short	(.L_32 - .L_31)
.L_31:
        /*00f8*/ 	.word	0x00000008
.L_32:


//--------------------- .nv.callgraph             --------------------------
	.section	.nv.callgraph,"",@"SHT_CUDA_CALLGRAPH"
	.align	4
	.sectionentsize	8
	.align		4
        /*0000*/ 	.word	0x00000000
	.align		4
        /*0004*/ 	.word	0xffffffff
	.align		4
        /*0008*/ 	.word	0x00000000
	.align		4
        /*000c*/ 	.word	0xfffffffe
	.align		4
        /*0010*/ 	.word	0x00000000
	.align		4
        /*0014*/ 	.word	0xfffffffd
	.align		4
        /*0018*/ 	.word	0x00000000
	.align		4
        /*001c*/ 	.word	0xfffffffc


//--------------------- .nv.constant4             --------------------------
	.section	.nv.constant4,"a",@progbits
	.align	8
	.align		8
.nv.constant4:
        /*0000*/ 	.dword	_$_str


//--------------------- .text.triton_per_fused__native_batch_norm_legit_16 --------------------------
	.section	.text.triton_per_fused__native_batch_norm_legit_16,"ax",@progbits
	.sectionflags	@"SHF_BARRIERS=1"
	.align	128
        .global         triton_per_fused__native_batch_norm_legit_16
        .type           triton_per_fused__native_batch_norm_legit_16,@function
        .size           triton_per_fused__native_batch_norm_legit_16,(.L_x_1 - triton_per_fused__native_batch_norm_legit_16)
        .other          triton_per_fused__native_batch_norm_legit_16,@"STO_CUDA_ENTRY STV_DEFAULT"
triton_per_fused__native_batch_norm_legit_16:
.text.triton_per_fused__native_batch_norm_legit_16:
[----:B------:R-:W0:Y:S02]  /*0000*/  LDC R1, c[0x0][0x28] ;  /* 0x00000a00ff017b82 */ /* 0x000e240000000800 */
[----:B------:R-:W1:Y:S01]  /*0010*/  S2R R14, SR_TID.X ;  /* 0x00000000000e7919 */ /* 0x000e620000002100 */
[----:B------:R-:W2:Y:S01]  /*0020*/  LDC.64 R4, c[0x0][0x218] ;  /* 0x00008600ff047b82 */ /* 0x000ea20000000a00 */
[----:B------:R-:W-:Y:S01]  /*0030*/  HFMA2.MMA R6, -RZ, RZ, 0, 0 ;  /* 0x00000000ff067435 */ /* 0x000fe200000001ff */
[----:B------:R-:W-:Y:S01]  /*0040*/  ULDC.64 UR6, c[0x0][0x208] ;  /* 0x0000820000067ab9 */ /* 0x000fe20000000a00 */
[----:B------:R-:W3:Y:S01]  /*0050*/  S2R R0, SR_CTAID.X ;  /* 0x0000000000007919 */ /* 0x000ee20000002500 */
[----:B-1----:R-:W-:Y:S02]  /*0060*/  LOP3.LUT R3, R14, 0x3f, RZ, 0xc0, !PT ;  /* 0x0000003f0e037812 */ /* 0x002fe400078ec0ff */
[C---:B---3--:R-:W-:Y:S02]  /*0070*/  ISETP.GE.AND P0, PT, R0.reuse, 0x100, PT ;  /* 0x000001000000780c */ /* 0x048fe40003f06270 */
[----:B------:R-:W-:-:S05]  /*0080*/  LEA R7, R0, R3, 0x6 ;  /* 0x0000000300077211 */ /* 0x000fca00078e30ff */
[----:B--2---:R-:W-:-:S06]  /*0090*/  IMAD.WIDE R4, R7, 0x4, R4 ;  /* 0x0000000407047825 */ /* 0x004fcc00078e0204 */
[----:B------:R1:W2:Y:S01]  /*00a0*/  @!P0 LDG.E R6, desc[UR6][R4.64] ;  /* 0x0000000604068981 */ /* 0x0002a2000c1e1900 */
[----:B------:R-:W3:Y:S01]  /*00b0*/  S2UR UR5, SR_CgaCtaId ;  /* 0x00000000000579c3 */ /* 0x000ee20000008800 */
[C---:B------:R-:W-:Y:S01]  /*00c0*/  LOP3.LUT P2, RZ, R14.reuse, 0x1f, RZ, 0xc0, !PT ;  /* 0x0000001f0eff7812 */ /* 0x040fe2000784c0ff */
[----:B------:R-:W-:Y:S01]  /*00d0*/  UMOV UR4, 0x400 ;  /* 0x0000040000047882 */ /* 0x000fe20000000000 */
[----:B------:R-:W-:Y:S02]  /*00e0*/  ISETP.GE.AND P3, PT, R14, 0x2, PT ;  /* 0x000000020e00780c */ /* 0x000fe40003f66270 */
[----:B-1----:R-:W-:Y:S01]  /*00f0*/  SHF.R.U32.HI R4, RZ, 0x3, R14 ;  /* 0x00000003ff047819 */ /* 0x002fe2000001160e */
[----:B---3--:R-:W-:-:S06]  /*0100*/  UPRMT UR4, UR5, 0x654, UR4 ;  /* 0x0000065405047896 */ /* 0x008fcc0008000004 */
[----:B------:R-:W-:Y:S02]  /*0110*/  LEA R11, R14, UR4, 0x2 ;  /* 0x000000040e0b7c11 */ /* 0x000fe4000f8e10ff */
[----:B--2---:R-:W-:-:S04]  /*0120*/  SEL R13, R6, RZ, !P0 ;  /* 0x000000ff060d7207 */ /* 0x004fc80004000000 */
[----:B------:R-:W-:-:S05]  /*0130*/  FSEL R6, R13, RZ, !P0 ;  /* 0x000000ff0d067208 */ /* 0x000fca0004000000 */
[----:B------:R-:W1:Y:S02]  /*0140*/  SHFL.BFLY PT, R7, R6, 0x10, 0x1f ;  /* 0x0e001f0006077f89 */ /* 0x000e6400000e0000 */
[----:B-1----:R-:W-:-:S05]  /*0150*/  FADD R7, R6, R7 ;  /* 0x0000000706077221 */ /* 0x002fca0000000000 */
[----:B------:R-:W1:Y:S02]  /*0160*/  SHFL.BFLY PT, R8, R7, 0x8, 0x1f ;  /* 0x0d001f0007087f89 */ /* 0x000e6400000e0000 */
[----:B-1----:R-:W-:-:S05]  /*0170*/  FADD R8, R7, R8 ;  /* 0x0000000807087221 */ /* 0x002fca0000000000 */
[----:B------:R-:W1:Y:S02]  /*0180*/  SHFL.BFLY PT, R9, R8, 0x4, 0x1f ;  /* 0x0c801f0008097f89 */ /* 0x000e6400000e0000 */
[----:B-1----:R-:W-:-:S05]  /*0190*/  FADD R9, R8, R9 ;  /* 0x0000000908097221 */ /* 0x002fca0000000000 */
[----:B------:R-:W1:Y:S02]  /*01a0*/  SHFL.BFLY PT, R10, R9, 0x2, 0x1f ;  /* 0x0c401f00090a7f89 */ /* 0x000e6400000e0000 */
[----:B-1----:R-:W-:-:S05]  /*01b0*/  FADD R10, R9, R10 ;  /* 0x0000000a090a7221 */ /* 0x002fca0000000000 */
[----:B------:R-:W1:Y:S02]  /*01c0*/  SHFL.BFLY PT, R5, R10, 0x1, 0x1f ;  /* 0x0c201f000a057f89 */ /* 0x000e6400000e0000 */
[----:B-1----:R-:W-:Y:S01]  /*01d0*/  FADD R8, R10, R5 ;  /* 0x000000050a087221 */ /* 0x002fe20000000000 */
[----:B------:R-:W-:Y:S02]  /*01e0*/  LOP3.LUT R5, R4, 0x4, RZ, 0xc0, !PT ;  /* 0x0000000404057812 */ /* 0x000fe400078ec0ff */
[----:B------:R-:W-:-:S03]  /*01f0*/  LOP3.LUT R4, R14, 0x1, RZ, 0xc0, !PT ;  /* 0x000000010e047812 */ /* 0x000fc600078ec0ff */
[----:B------:R-:W-:Y:S01]  /*0200*/  @!P2 STS [R5+UR4], R8 ;  /* 0x000000080500a988 */ /* 0x000fe20008000804 */
[----:B------:R-:W-:Y:S01]  /*0210*/  BAR.SYNC.DEFER_BLOCKING 0x0 ;  /* 0x0000000000007b1d */ /* 0x000fe20000010000 */
[----:B------:R-:W-:-:S04]  /*0220*/  ISETP.NE.U32.AND P1, PT, R4, 0x1, PT ;  /* 0x000000010400780c */ /* 0x000fc80003f25070 */
[----:B------:R-:W-:Y:S01]  /*0230*/  ISETP.LT.AND P1, PT, R14, 0x2, P1 ;  /* 0x000000020e00780c */ /* 0x000fe20000f21270 */
[----:B------:R-:W1:Y:S04]  /*0240*/  @!P3 LDS R12, [R11] ;  /* 0x000000000b0cb984 */ /* 0x000e680000000800 */
[----:B-1----:R-:W1:Y:S02]  /*0250*/  SHFL.BFLY PT, R7, R12, 0x1, 0x1f ;  /* 0x0c201f000c077f89 */ /* 0x002e6400000e0000 */
[----:B-1----:R-:W-:-:S06]  /*0260*/  FADD R6, R12, R7 ;  /* 0x000000070c067221 */ /* 0x002fcc0000000000 */
[----:B------:R-:W-:Y:S01]  /*0270*/  @P1 STS [R11], R6 ;  /* 0x000000060b001388 */ /* 0x000fe20000000800 */
[----:B------:R-:W-:Y:S06]  /*0280*/  BAR.SYNC.DEFER_BLOCKING 0x0 ;  /* 0x0000000000007b1d */ /* 0x000fec0000010000 */
[----:B------:R-:W1:Y:S02]  /*0290*/  LDS R4, [UR4] ;  /* 0x00000004ff047984 */ /* 0x000e640008000800 */
[----:B-1----:R-:W-:-:S04]  /*02a0*/  FMUL R4, R4, 0.015625 ;  /* 0x3c80000004047820 */ /* 0x002fc80000400000 */
[----:B------:R-:W-:-:S04]  /*02b0*/  FADD R7, R13, -R4 ;  /* 0x800000040d077221 */ /* 0x000fc80000000000 */
[----:B------:R-:W-:-:S05]  /*02c0*/  FMUL R7, R7, R7 ;  /* 0x0000000707077220 */ /* 0x000fca0000400000 */
[----:B------:R-:W-:Y:S01]  /*02d0*/  FSEL R7, R7, RZ, !P0 ;  /* 0x000000ff07077208 */ /* 0x000fe20004000000 */
[----:B------:R-:W-:Y:S01]  /*02e0*/  BAR.SYNC.DEFER_BLOCKING 0x0 ;  /* 0x0000000000007b1d */ /* 0x000fe20000010000 */
[----:B------:R-:W-:-:S05]  /*02f0*/  ISETP.EQ.AND P0, PT, R3, RZ, !P0 ;  /* 0x000000ff0300720c */ /* 0x000fca0004702270 */
[----:B------:R-:W1:Y:S02]  /*0300*/  SHFL.BFLY PT, R8, R7, 0x10, 0x1f ;  /* 0x0e001f0007087f89 */ /* 0x000e6400000e0000 */
[----:B-1----:R-:W-:-:S05]  /*0310*/  FADD R8, R7, R8 ;  /* 0x0000000807087221 */ /* 0x002fca0000000000 */
[----:B------:R-:W1:Y:S02]  /*0320*/  SHFL.BFLY PT, R9, R8, 0x8, 0x1f ;  /* 0x0d001f0008097f89 */ /* 0x000e6400000e0000 */
[----:B-1----:R-:W-:-:S05]  /*0330*/  FADD R9, R8, R9 ;  /* 0x0000000908097221 */ /* 0x002fca0000000000 */
[----:B------:R-:W1:Y:S02]  /*0340*/  SHFL.BFLY PT, R6, R9, 0x4, 0x1f ;  /* 0x0c801f0009067f89 */ /* 0x000e6400000e0000 */
[----:B-1----:R-:W-:Y:S02]  /*0350*/  FADD R6, R9, R6 ;  /* 0x0000000609067221 */ /* 0x002fe40000000000 */
[----:B------:R-:W1:Y:S03]  /*0360*/  LDC.64 R8, c[0x0][0x220] ;  /* 0x00008800ff087b82 */ /* 0x000e660000000a00 */
[----:B------:R-:W2:Y:S02]  /*0370*/  SHFL.BFLY PT, R13, R6, 0x2, 0x1f ;  /* 0x0c401f00060d7f89 */ /* 0x000ea400000e0000 */
[----:B--2---:R-:W-:-:S05]  /*0380*/  FADD R13, R6, R13 ;  /* 0x0000000d060d7221 */ /* 0x004fca0000000000 */
[----:B------:R-:W2:Y:S02]  /*0390*/  SHFL.BFLY PT, R10, R13, 0x1, 0x1f ;  /* 0x0c201f000d0a7f89 */ /* 0x000ea400000e0000 */
[----:B--2---:R-:W-:Y:S01]  /*03a0*/  FADD R14, R13, R10 ;  /* 0x0000000a0d0e7221 */ /* 0x004fe20000000000 */
[----:B------:R-:W-:-:S04]  /*03b0*/  MOV R13, 0x3c800000 ;  /* 0x3c800000000d7802 */ /* 0x000fc80000000f00 */
[----:B------:R-:W-:Y:S01]  /*03c0*/  @!P2 STS [R5+UR4], R14 ;  /* 0x0000000e0500a988 */ /* 0x000fe20008000804 */
[----:B------:R-:W-:Y:S06]  /*03d0*/  BAR.SYNC.DEFER_BLOCKING 0x0 ;  /* 0x0000000000007b1d */ /* 0x000fec0000010000 */
[----:B------:R-:W2:Y:S04]  /*03e0*/  @!P3 LDS R2, [R11] ;  /* 0x000000000b02b984 */ /* 0x000ea80000000800 */
[----:B--2---:R-:W2:Y:S02]  /*03f0*/  SHFL.BFLY PT, R7, R2, 0x1, 0x1f ;  /* 0x0c201f0002077f89 */ /* 0x004ea400000e0000 */
[----:B--2---:R-:W-:-:S02]  /*0400*/  FADD R10, R2, R7 ;  /* 0x00000007020a7221 */ /* 0x004fc40000000000 */
[----:B------:R-:W2:Y:S03]  /*0410*/  LDC.64 R6, c[0x0][0x210] ;  /* 0x00008400ff067b82 */ /* 0x000ea60000000a00 */
[----:B------:R-:W-:Y:S05]  /*0420*/  @P1 STS [R11], R10 ;  /* 0x0000000a0b001388 */ /* 0x000fea0000000800 */
[----:B------:R-:W-:Y:S01]  /*0430*/  BAR.SYNC.DEFER_BLOCKING 0x0 ;  /* 0x0000000000007b1d */ /* 0x000fe20000010000 */
[----:B--2---:R-:W-:-:S04]  /*0440*/  IMAD.WIDE R2, R0, 0x4, R6 ;  /* 0x0000000400027825 */ /* 0x004fc800078e0206 */
[----:B-1----:R-:W-:Y:S01]  /*0450*/  IMAD.WIDE R6, R0, 0x4, R8 ;  /* 0x0000000400067825 */ /* 0x002fe200078e0208 */
[----:B------:R-:W1:Y:S03]  /*0460*/  LDS R12, [UR4] ;  /* 0x00000004ff0c7984 */ /* 0x000e660008000800 */
[----:B-1----:R-:W-:-:S04]  /*0470*/  FFMA R12, R12, R13, 9.9999997473787516356e-06 ;  /* 0x3727c5ac0c0c7423 */ /* 0x002fc8000000000d */
[----:B------:R-:W1:Y:S01]  /*0480*/  MUFU.RSQ R5, R12 ;  /* 0x0000000c00057308 */ /* 0x000e620000001400 */
[----:B------:R-:W-:Y:S06]  /*0490*/  BAR.SYNC.DEFER_BLOCKING 0x0 ;  /* 0x0000000000007b1d */ /* 0x000fec0000010000 */
[----:B-1----:R1:W-:Y:S01]  /*04a0*/  @P0 STG.E desc[UR6][R2.64], R5 ;  /* 0x0000000502000986 */ /* 0x0023e2000c101906 */
[----:B------:R-:W-:Y:S05]  /*04b0*/  @!P0 EXIT ;  /* 0x000000000000894d */ /* 0x000fea0003800000 */
[----:B------:R-:W-:Y:S01]  /*04c0*/  STG.E desc[UR6][R6.64], R4 ;  /* 0x0000000406007986 */ /* 0x000fe2000c101906 */
[----:B------:R-:W-:Y:S05]  /*04d0*/  EXIT ;  /* 0x000000000000794d */ /* 0x000fea0003800000 */
.L_x_0:
[----:B------:R-:W-:-:S00]  /*04e0*/  BRA `(.L_x_0) ;  /* 0xfffffffc00fc7947 */ /* 0x000fc0000383ffff */
[----:B------:R-:W-:-:S00]  /*04f0*/  NOP ;  /* 0x0000000000007918 */ /* 0x000fc00000000000 */
        /* <DEDUP_REMOVED lines=8> */
.L_x_1:


//--------------------- .nv.global.init           --------------------------
	.section	.nv.global.init,"aw",@progbits
.nv.global.init:
	.type		_$_str,@object
	.size		_$_str,(.L_0 - _$_str)
_$_str:
        /*0000*/ 	.byte	0x5f, 0x5f, 0x43, 0x55, 0x44, 0x41, 0x5f, 0x46, 0x54, 0x5a, 0x00
.L_0:


//--------------------- .nv.shared.triton_per_fused__native_batch_norm_legit_16 --------------------------
	.section	.nv.shared.triton_per_fused__native_batch_norm_legit_16,"aw",@nobits
	.sectionflags	@""
	.align	16
	.zero		1024


//--------------------- .nv.constant0.triton_per_fused__native_batch_norm_legit_16 --------------------------
	.section	.nv.constant0.triton_per_fused__native_batch_norm_legit_16,"a",@progbits
	.sectionflags	@""
	.align	4
.nv.constant0.triton_per_fused__native_batch_norm_legit_16:
	.zero		560
